//
// Generated by NVIDIA NVVM Compiler
//
// Compiler Build ID: CL-36424714
// Cuda compilation tools, release 13.0, V13.0.88
// Based on NVVM 20.0.0
//

.version 9.0
.target sm_100
.address_size 64

	// .globl	_Z15filter_global_kPiS_PKii
// _ZZ15filter_shared_kPiS_PKiiE3l_n has been demoted

.visible .entry _Z15filter_global_kPiS_PKii(
	.param .u64 .ptr .align 1 _Z15filter_global_kPiS_PKii_param_0,
	.param .u64 .ptr .align 1 _Z15filter_global_kPiS_PKii_param_1,
	.param .u64 .ptr .align 1 _Z15filter_global_kPiS_PKii_param_2,
	.param .u32 _Z15filter_global_kPiS_PKii_param_3
)
{
	.reg .pred 	%p<3>;
	.reg .b32 	%r<8>;
	.reg .b64 	%rd<11>;

	ld.param.u64 	%rd1, [_Z15filter_global_kPiS_PKii_param_0];
	ld.param.u64 	%rd2, [_Z15filter_global_kPiS_PKii_param_1];
	ld.param.u64 	%rd3, [_Z15filter_global_kPiS_PKii_param_2];
	ld.param.u32 	%r3, [_Z15filter_global_kPiS_PKii_param_3];
	mov.u32 	%r4, %tid.x;
	mov.u32 	%r5, %ctaid.x;
	mov.u32 	%r6, %ntid.x;
	mad.lo.s32 	%r1, %r5, %r6, %r4;
	setp.ge.s32 	%p1, %r1, %r3;
	@%p1 bra 	$L__BB0_3;
	cvta.to.global.u64 	%rd4, %rd3;
	mul.wide.s32 	%rd5, %r1, 4;
	add.s64 	%rd6, %rd4, %rd5;
	ld.global.u32 	%r2, [%rd6];
	setp.lt.s32 	%p2, %r2, 1;
	@%p2 bra 	$L__BB0_3;
	cvta.to.global.u64 	%rd7, %rd2;
	atom.global.add.u32 	%r7, [%rd7], 1;
	cvta.to.global.u64 	%rd8, %rd1;
	mul.wide.s32 	%rd9, %r7, 4;
	add.s64 	%rd10, %rd8, %rd9;
	st.global.u32 	[%rd10], %r2;
$L__BB0_3:
	ret;

}
	// .globl	_Z15filter_shared_kPiS_PKii
.visible .entry _Z15filter_shared_kPiS_PKii(
	.param .u64 .ptr .align 1 _Z15filter_shared_kPiS_PKii_param_0,
	.param .u64 .ptr .align 1 _Z15filter_shared_kPiS_PKii_param_1,
	.param .u64 .ptr .align 1 _Z15filter_shared_kPiS_PKii_param_2,
	.param .u32 _Z15filter_shared_kPiS_PKii_param_3
)
{
	.reg .pred 	%p<8>;
	.reg .b32 	%r<19>;
	.reg .b64 	%rd<11>;
	// demoted variable
	.shared .align 4 .u32 _ZZ15filter_shared_kPiS_PKiiE3l_n;
	ld.param.u64 	%rd1, [_Z15filter_shared_kPiS_PKii_param_0];
	ld.param.u64 	%rd2, [_Z15filter_shared_kPiS_PKii_param_1];
	ld.param.u64 	%rd3, [_Z15filter_shared_kPiS_PKii_param_2];
	ld.param.u32 	%r7, [_Z15filter_shared_kPiS_PKii_param_3];
	mov.u32 	%r8, %ctaid.x;
	mov.u32 	%r9, %ntid.x;
	mov.u32 	%r1, %tid.x;
	mad.lo.s32 	%r2, %r8, %r9, %r1;
	setp.ne.s32 	%p1, %r1, 0;
	@%p1 bra 	$L__BB1_2;
	mov.b32 	%r10, 0;
	st.shared.u32 	[_ZZ15filter_shared_kPiS_PKiiE3l_n], %r10;
$L__BB1_2:
	bar.sync 	0;
	setp.ge.s32 	%p2, %r2, %r7;
	@%p2 bra 	$L__BB1_5;
	cvta.to.global.u64 	%rd4, %rd3;
	mul.wide.s32 	%rd5, %r2, 4;
	add.s64 	%rd6, %rd4, %rd5;
	ld.global.u32 	%r17, [%rd6];
	setp.lt.s32 	%p3, %r17, 1;
	@%p3 bra 	$L__BB1_5;
	atom.shared.add.u32 	%r18, [_ZZ15filter_shared_kPiS_PKiiE3l_n], 1;
$L__BB1_5:
	setp.ne.s32 	%p4, %r1, 0;
	bar.sync 	0;
	@%p4 bra 	$L__BB1_7;
	ld.shared.u32 	%r13, [_ZZ15filter_shared_kPiS_PKiiE3l_n];
	cvta.to.global.u64 	%rd7, %rd2;
	atom.global.add.u32 	%r14, [%rd7], %r13;
	st.shared.u32 	[_ZZ15filter_shared_kPiS_PKiiE3l_n], %r14;
$L__BB1_7:
	setp.ge.s32 	%p5, %r2, %r7;
	bar.sync 	0;
	setp.lt.s32 	%p6, %r17, 1;
	or.pred  	%p7, %p5, %p6;
	@%p7 bra 	$L__BB1_9;
	ld.shared.u32 	%r15, [_ZZ15filter_shared_kPiS_PKiiE3l_n];
	add.s32 	%r16, %r15, %r18;
	cvta.to.global.u64 	%rd8, %rd1;
	mul.wide.s32 	%rd9, %r16, 4;
	add.s64 	%rd10, %rd8, %rd9;
	st.global.u32 	[%rd10], %r17;
$L__BB1_9:
	bar.sync 	0;
	ret;

}
	// .globl	_Z8filter_kPiPKiiS_
.visible .entry _Z8filter_kPiPKiiS_(
	.param .u64 .ptr .align 1 _Z8filter_kPiPKiiS__param_0,
	.param .u64 .ptr .align 1 _Z8filter_kPiPKiiS__param_1,
	.param .u32 _Z8filter_kPiPKiiS__param_2,
	.param .u64 .ptr .align 1 _Z8filter_kPiPKiiS__param_3
)
{
	.reg .pred 	%p<5>;
	.reg .b32 	%r<21>;
	.reg .b64 	%rd<11>;

	ld.param.u64 	%rd1, [_Z8filter_kPiPKiiS__param_0];
	ld.param.u64 	%rd2, [_Z8filter_kPiPKiiS__param_1];
	ld.param.u32 	%r7, [_Z8filter_kPiPKiiS__param_2];
	ld.param.u64 	%rd3, [_Z8filter_kPiPKiiS__param_3];
	mov.u32 	%r8, %tid.x;
	mov.u32 	%r9, %ctaid.x;
	mov.u32 	%r10, %ntid.x;
	mad.lo.s32 	%r1, %r9, %r10, %r8;
	setp.ge.s32 	%p1, %r1, %r7;
	@%p1 bra 	$L__BB2_5;
	cvta.to.global.u64 	%rd4, %rd2;
	mul.wide.s32 	%rd5, %r1, 4;
	add.s64 	%rd6, %rd4, %rd5;
	ld.global.u32 	%r2, [%rd6];
	setp.lt.s32 	%p2, %r2, 1;
	@%p2 bra 	$L__BB2_5;
	// begin inline asm
	activemask.b32 %r11;
	// end inline asm
	// begin inline asm
	mov.u32 %r12, %lanemask_lt;
	// end inline asm
	and.b32  	%r4, %r12, %r11;
	setp.ne.s32 	%p3, %r4, 0;
	@%p3 bra 	$L__BB2_4;
	popc.b32 	%r14, %r11;
	cvta.to.global.u64 	%rd7, %rd3;
	atom.global.add.u32 	%r20, [%rd7], %r14;
$L__BB2_4:
	brev.b32 	%r15, %r11;
	bfind.shiftamt.u32 	%r16, %r15;
	shfl.sync.idx.b32	%r17|%p4, %r20, %r16, 31, %r11;
	popc.b32 	%r18, %r4;
	add.s32 	%r19, %r17, %r18;
	cvta.to.global.u64 	%rd8, %rd1;
	mul.wide.s32 	%rd9, %r19, 4;
	add.s64 	%rd10, %rd8, %rd9;
	st.global.u32 	[%rd10], %r2;
$L__BB2_5:
	ret;

}


// ===== COMPILED SASS (sm_100) =====

	.target	sm_100

	.elftype	@"ET_EXEC"


//--------------------- .note.nv.tkinfo           --------------------------
	.section	.note.nv.tkinfo,"",@"SHT_NOTE"
	.sectionflags	@"SHF_NOTE_NV_TKINFO"
	.tkinfo
        /*0018*/ 	.word	0x00000002
        /*0030*/ 	.string	""
        /*0030*/ 	.string	"ptxas"
        /*0030*/ 	.string	"Cuda compilation tools, release 13.0, V13.0.88"
        /*0030*/ 	.string	"Build cuda_13.0.r13.0/compiler.36424714_0"
        /*0030*/ 	.string	"-arch sm_100 -m 64 "



//--------------------- .note.nv.cuinfo           --------------------------
	.section	.note.nv.cuinfo,"",@"SHT_NOTE"
	.sectionflags	@"SHF_NOTE_NV_CUINFO"
        /*0018*/ 	.short	0x0002
        /*001a*/ 	.short	0x0064
        /*001c*/ 	.short	0x0082
	.zero		2


//--------------------- .nv.info                  --------------------------
	.section	.nv.info,"",@"SHT_CUDA_INFO"
	.align	4


	//----- nvinfo : EIATTR_REGCOUNT
	.align		4
        /*0000*/ 	.byte	0x04, 0x2f
        /*0002*/ 	.short	(.L_1 - .L_0)
	.align		4
.L_0:
        /*0004*/ 	.word	index@(_Z15filter_global_kPiS_PKii)
        /*0008*/ 	.word	0x0000000e


	//----- nvinfo : EIATTR_FRAME_SIZE
	.align		4
.L_1:
        /*000c*/ 	.byte	0x04, 0x11
        /*000e*/ 	.short	(.L_3 - .L_2)
	.align		4
.L_2:
        /*0010*/ 	.word	index@(_Z15filter_global_kPiS_PKii)
        /*0014*/ 	.word	0x00000000


	//----- nvinfo : EIATTR_REGCOUNT
	.align		4
.L_3:
        /*0018*/ 	.byte	0x04, 0x2f
        /*001a*/ 	.short	(.L_5 - .L_4)
	.align		4
.L_4:
        /*001c*/ 	.word	index@(_Z15filter_shared_kPiS_PKii)
        /*0020*/ 	.word	0x0000000e


	//----- nvinfo : EIATTR_FRAME_SIZE
	.align		4
.L_5:
        /*0024*/ 	.byte	0x04, 0x11
        /*0026*/ 	.short	(.L_7 - .L_6)
	.align		4
.L_6:
        /*0028*/ 	.word	index@(_Z15filter_shared_kPiS_PKii)
        /*002c*/ 	.word	0x00000000


	//----- nvinfo : EIATTR_REGCOUNT
	.align		4
.L_7:
        /*0030*/ 	.byte	0x04, 0x2f
        /*0032*/ 	.short	(.L_9 - .L_8)
	.align		4
.L_8:
        /*0034*/ 	.word	index@(_Z8filter_kPiPKiiS_)
        /*0038*/ 	.word	0x0000000f


	//----- nvinfo : EIATTR_FRAME_SIZE
	.align		4
.L_9:
        /*003c*/ 	.byte	0x04, 0x11
        /*003e*/ 	.short	(.L_11 - .L_10)
	.align		4
.L_10:
        /*0040*/ 	.word	index@(_Z8filter_kPiPKiiS_)
        /*0044*/ 	.word	0x00000000


	//----- nvinfo : EIATTR_MIN_STACK_SIZE
	.align		4
.L_11:
        /*0048*/ 	.byte	0x04, 0x12
        /*004a*/ 	.short	(.L_13 - .L_12)
	.align		4
.L_12:
        /*004c*/ 	.word	index@(_Z8filter_kPiPKiiS_)
        /*0050*/ 	.word	0x00000000


	//----- nvinfo : EIATTR_MIN_STACK_SIZE
	.align		4
.L_13:
        /*0054*/ 	.byte	0x04, 0x12
        /*0056*/ 	.short	(.L_15 - .L_14)
	.align		4
.L_14:
        /*0058*/ 	.word	index@(_Z15filter_shared_kPiS_PKii)
        /*005c*/ 	.word	0x00000000


	//----- nvinfo : EIATTR_MIN_STACK_SIZE
	.align		4
.L_15:
        /*0060*/ 	.byte	0x04, 0x12
        /*0062*/ 	.short	(.L_17 - .L_16)
	.align		4
.L_16:
        /*0064*/ 	.word	index@(_Z15filter_global_kPiS_PKii)
        /*0068*/ 	.word	0x00000000
.L_17:


//--------------------- .nv.compat                --------------------------
	.section	.nv.compat,"",@"SHT_CUDA_COMPAT_INFO"
	.align	4
        /*0000*/ 	.byte	0x02, 0x09, 0x00, 0x00, 0x02, 0x02, 0x01, 0x00, 0x02, 0x05, 0x05, 0x00, 0x03, 0x07, 0x01, 0x01
        /*0010*/ 	.byte	0x02, 0x03, 0x00, 0x00, 0x02, 0x06, 0x01, 0x00, 0x04, 0x0b, 0x08, 0x00, 0x09, 0x00, 0x00, 0x00
        /*0020*/ 	.byte	0x00, 0x00, 0x00, 0x00


//--------------------- .nv.info._Z8filter_kPiPKiiS_ --------------------------
	.section	.nv.info._Z8filter_kPiPKiiS_,"",@"SHT_CUDA_INFO"
	.sectionflags	@""
	.align	4


	//----- nvinfo : EIATTR_CUDA_API_VERSION
	.align		4
        /*0000*/ 	.byte	0x04, 0x37
        /*0002*/ 	.short	(.L_19 - .L_18)
.L_18:
        /*0004*/ 	.word	0x00000082


	//----- nvinfo : EIATTR_KPARAM_INFO
	.align		4
.L_19:
        /*0008*/ 	.byte	0x04, 0x17
        /*000a*/ 	.short	(.L_21 - .L_20)
.L_20:
        /*000c*/ 	.word	0x00000000
        /*0010*/ 	.short	0x0003
        /*0012*/ 	.short	0x0018
        /*0014*/ 	.byte	0x00, 0xf5, 0x21, 0x00


	//----- nvinfo : EIATTR_KPARAM_INFO
	.align		4
.L_21:
        /*0018*/ 	.byte	0x04, 0x17
        /*001a*/ 	.short	(.L_23 - .L_22)
.L_22:
        /*001c*/ 	.word	0x00000000
        /*0020*/ 	.short	0x0002
        /*0022*/ 	.short	0x0010
        /*0024*/ 	.byte	0x00, 0xf0, 0x11, 0x00


	//----- nvinfo : EIATTR_KPARAM_INFO
	.align		4
.L_23:
        /*0028*/ 	.byte	0x04, 0x17
        /*002a*/ 	.short	(.L_25 - .L_24)
.L_24:
        /*002c*/ 	.word	0x00000000
        /*0030*/ 	.short	0x0001
        /*0032*/ 	.short	0x0008
        /*0034*/ 	.byte	0x00, 0xf5, 0x21, 0x00


	//----- nvinfo : EIATTR_KPARAM_INFO
	.align		4
.L_25:
        /*0038*/ 	.byte	0x04, 0x17
        /*003a*/ 	.short	(.L_27 - .L_26)
.L_26:
        /*003c*/ 	.word	0x00000000
        /*0040*/ 	.short	0x0000
        /*0042*/ 	.short	0x0000
        /*0044*/ 	.byte	0x00, 0xf5, 0x21, 0x00


	//----- nvinfo : EIATTR_SPARSE_MMA_MASK
	.align		4
.L_27:
        /*0048*/ 	.byte	0x03, 0x50
        /*004a*/ 	.short	0x0000


	//----- nvinfo : EIATTR_MAXREG_COUNT
	.align		4
        /*004c*/ 	.byte	0x03, 0x1b
        /*004e*/ 	.short	0x00ff


	//----- nvinfo : EIATTR_MERCURY_ISA_VERSION
	.align		4
        /*0050*/ 	.byte	0x03, 0x5f
        /*0052*/ 	.short	0x0101


	//----- nvinfo : EIATTR_INT_WARP_WIDE_INSTR_OFFSETS
	.align		4
        /*0054*/ 	.byte	0x04, 0x31
        /*0056*/ 	.short	(.L_29 - .L_28)


	//   ....[0]....
.L_28:
        /*0058*/ 	.word	0x00000160


	//   ....[1]....
        /*005c*/ 	.word	0x00000200


	//----- nvinfo : EIATTR_COOP_GROUP_MASK_REGIDS
	.align		4
.L_29:
        /*0060*/ 	.byte	0x04, 0x29
        /*0062*/ 	.short	(.L_31 - .L_30)


	//   ....[0]....
.L_30:
        /*0064*/ 	.word	0x05000000


	//----- nvinfo : EIATTR_COOP_GROUP_INSTR_OFFSETS
	.align		4
.L_31:
        /*0068*/ 	.byte	0x04, 0x28
        /*006a*/ 	.short	(.L_33 - .L_32)


	//   ....[0]....
.L_32:
        /*006c*/ 	.word	0x00000230


	//----- nvinfo : EIATTR_VRC_CTA_INIT_COUNT
	.align		4
.L_33:
        /*0070*/ 	.byte	0x02, 0x4a
	.zero		1
	.zero		1


	//----- nvinfo : EIATTR_EXIT_INSTR_OFFSETS
	.align		4
        /*0074*/ 	.byte	0x04, 0x1c
        /*0076*/ 	.short	(.L_35 - .L_34)


	//   ....[0]....
.L_34:
        /*0078*/ 	.word	0x00000070


	//   ....[1]....
        /*007c*/ 	.word	0x000000d0


	//   ....[2]....
        /*0080*/ 	.word	0x00000290


	//----- nvinfo : EIATTR_CRS_STACK_SIZE
	.align		4
.L_35:
        /*0084*/ 	.byte	0x04, 0x1e
        /*0086*/ 	.short	(.L_37 - .L_36)
.L_36:
        /*0088*/ 	.word	0x00000000


	//----- nvinfo : EIATTR_CBANK_PARAM_SIZE
	.align		4
.L_37:
        /*008c*/ 	.byte	0x03, 0x19
        /*008e*/ 	.short	0x0020


	//----- nvinfo : EIATTR_PARAM_CBANK
	.align		4
        /*0090*/ 	.byte	0x04, 0x0a
        /*0092*/ 	.short	(.L_39 - .L_38)
	.align		4
.L_38:
        /*0094*/ 	.word	index@(.nv.constant0._Z8filter_kPiPKiiS_)
        /*0098*/ 	.short	0x0380
        /*009a*/ 	.short	0x0020


	//----- nvinfo : EIATTR_SW_WAR
	.align		4
.L_39:
        /*009c*/ 	.byte	0x04, 0x36
        /*009e*/ 	.short	(.L_41 - .L_40)
.L_40:
        /*00a0*/ 	.word	0x00000008
.L_41:


//--------------------- .nv.info._Z15filter_shared_kPiS_PKii --------------------------
	.section	.nv.info._Z15filter_shared_kPiS_PKii,"",@"SHT_CUDA_INFO"
	.sectionflags	@""
	.align	4


	//----- nvinfo : EIATTR_CUDA_API_VERSION
	.align		4
        /*0000*/ 	.byte	0x04, 0x37
        /*0002*/ 	.short	(.L_43 - .L_42)
.L_42:
        /*0004*/ 	.word	0x00000082


	//----- nvinfo : EIATTR_KPARAM_INFO
	.align		4
.L_43:
        /*0008*/ 	.byte	0x04, 0x17
        /*000a*/ 	.short	(.L_45 - .L_44)
.L_44:
        /*000c*/ 	.word	0x00000000
        /*0010*/ 	.short	0x0003
        /*0012*/ 	.short	0x0018
        /*0014*/ 	.byte	0x00, 0xf0, 0x11, 0x00


	//----- nvinfo : EIATTR_KPARAM_INFO
	.align		4
.L_45:
        /*0018*/ 	.byte	0x04, 0x17
        /*001a*/ 	.short	(.L_47 - .L_46)
.L_46:
        /*001c*/ 	.word	0x00000000
        /*0020*/ 	.short	0x0002
        /*0022*/ 	.short	0x0010
        /*0024*/ 	.byte	0x00, 0xf5, 0x21, 0x00


	//----- nvinfo : EIATTR_KPARAM_INFO
	.align		4
.L_47:
        /*0028*/ 	.byte	0x04, 0x17
        /*002a*/ 	.short	(.L_49 - .L_48)
.L_48:
        /*002c*/ 	.word	0x00000000
        /*0030*/ 	.short	0x0001
        /*0032*/ 	.short	0x0008
        /*0034*/ 	.byte	0x00, 0xf5, 0x21, 0x00


	//----- nvinfo : EIATTR_KPARAM_INFO
	.align		4
.L_49:
        /*0038*/ 	.byte	0x04, 0x17
        /*003a*/ 	.short	(.L_51 - .L_50)
.L_50:
        /*003c*/ 	.word	0x00000000
        /*0040*/ 	.short	0x0000
        /*0042*/ 	.short	0x0000
        /*0044*/ 	.byte	0x00, 0xf5, 0x21, 0x00


	//----- nvinfo : EIATTR_SPARSE_MMA_MASK
	.align		4
.L_51:
        /*0048*/ 	.byte	0x03, 0x50
        /*004a*/ 	.short	0x0000


	//----- nvinfo : EIATTR_MAXREG_COUNT
	.align		4
        /*004c*/ 	.byte	0x03, 0x1b
        /*004e*/ 	.short	0x00ff


	//----- nvinfo : EIATTR_NUM_BARRIERS
	.align		4
        /*0050*/ 	.byte	0x02, 0x4c
        /*0052*/ 	.byte	0x01
	.zero		1


	//----- nvinfo : EIATTR_MERCURY_ISA_VERSION
	.align		4
        /*0054*/ 	.byte	0x03, 0x5f
        /*0056*/ 	.short	0x0101


	//----- nvinfo : EIATTR_INT_WARP_WIDE_INSTR_OFFSETS
	.align		4
        /*0058*/ 	.byte	0x04, 0x31
        /*005a*/ 	.short	(.L_53 - .L_52)


	//   ....[0]....
.L_52:
        /*005c*/ 	.word	0x00000170


	//   ....[1]....
        /*0060*/ 	.word	0x00000210


	//----- nvinfo : EIATTR_VRC_CTA_INIT_COUNT
	.align		4
.L_53:
        /*0064*/ 	.byte	0x02, 0x4a
	.zero		1
	.zero		1


	//----- nvinfo : EIATTR_EXIT_INSTR_OFFSETS
	.align		4
        /*0068*/ 	.byte	0x04, 0x1c
        /*006a*/ 	.short	(.L_55 - .L_54)


	//   ....[0]....
.L_54:
        /*006c*/ 	.word	0x000003a0


	//----- nvinfo : EIATTR_CRS_STACK_SIZE
	.align		4
.L_55:
        /*0070*/ 	.byte	0x04, 0x1e
        /*0072*/ 	.short	(.L_57 - .L_56)
.L_56:
        /*0074*/ 	.word	0x00000000


	//----- nvinfo : EIATTR_CBANK_PARAM_SIZE
	.align		4
.L_57:
        /*0078*/ 	.byte	0x03, 0x19
        /*007a*/ 	.short	0x001c


	//----- nvinfo : EIATTR_PARAM_CBANK
	.align		4
        /*007c*/ 	.byte	0x04, 0x0a
        /*007e*/ 	.short	(.L_59 - .L_58)
	.align		4
.L_58:
        /*0080*/ 	.word	index@(.nv.constant0._Z15filter_shared_kPiS_PKii)
        /*0084*/ 	.short	0x0380
        /*0086*/ 	.short	0x001c


	//----- nvinfo : EIATTR_SW_WAR
	.align		4
.L_59:
        /*0088*/ 	.byte	0x04, 0x36
        /*008a*/ 	.short	(.L_61 - .L_60)
.L_60:
        /*008c*/ 	.word	0x00000008
.L_61:


//--------------------- .nv.info._Z15filter_global_kPiS_PKii --------------------------
	.section	.nv.info._Z15filter_global_kPiS_PKii,"",@"SHT_CUDA_INFO"
	.sectionflags	@""
	.align	4


	//----- nvinfo : EIATTR_CUDA_API_VERSION
	.align		4
        /*0000*/ 	.byte	0x04, 0x37
        /*0002*/ 	.short	(.L_63 - .L_62)
.L_62:
        /*0004*/ 	.word	0x00000082


	//----- nvinfo : EIATTR_KPARAM_INFO
	.align		4
.L_63:
        /*0008*/ 	.byte	0x04, 0x17
        /*000a*/ 	.short	(.L_65 - .L_64)
.L_64:
        /*000c*/ 	.word	0x00000000
        /*0010*/ 	.short	0x0003
        /*0012*/ 	.short	0x0018
        /*0014*/ 	.byte	0x00, 0xf0, 0x11, 0x00


	//----- nvinfo : EIATTR_KPARAM_INFO
	.align		4
.L_65:
        /*0018*/ 	.byte	0x04, 0x17
        /*001a*/ 	.short	(.L_67 - .L_66)
.L_66:
        /*001c*/ 	.word	0x00000000
        /*0020*/ 	.short	0x0002
        /*0022*/ 	.short	0x0010
        /*0024*/ 	.byte	0x00, 0xf5, 0x21, 0x00


	//----- nvinfo : EIATTR_KPARAM_INFO
	.align		4
.L_67:
        /*0028*/ 	.byte	0x04, 0x17
        /*002a*/ 	.short	(.L_69 - .L_68)
.L_68:
        /*002c*/ 	.word	0x00000000
        /*0030*/ 	.short	0x0001
        /*0032*/ 	.short	0x0008
        /*0034*/ 	.byte	0x00, 0xf5, 0x21, 0x00


	//----- nvinfo : EIATTR_KPARAM_INFO
	.align		4
.L_69:
        /*0038*/ 	.byte	0x04, 0x17
        /*003a*/ 	.short	(.L_71 - .L_70)
.L_70:
        /*003c*/ 	.word	0x00000000
        /*0040*/ 	.short	0x0000
        /*0042*/ 	.short	0x0000
        /*0044*/ 	.byte	0x00, 0xf5, 0x21, 0x00


	//----- nvinfo : EIATTR_SPARSE_MMA_MASK
	.align		4
.L_71:
        /*0048*/ 	.byte	0x03, 0x50
        /*004a*/ 	.short	0x0000


	//----- nvinfo : EIATTR_MAXREG_COUNT
	.align		4
        /*004c*/ 	.byte	0x03, 0x1b
        /*004e*/ 	.short	0x00ff


	//----- nvinfo : EIATTR_MERCURY_ISA_VERSION
	.align		4
        /*0050*/ 	.byte	0x03, 0x5f
        /*0052*/ 	.short	0x0101


	//----- nvinfo : EIATTR_INT_WARP_WIDE_INSTR_OFFSETS
	.align		4
        /*0054*/ 	.byte	0x04, 0x31
        /*0056*/ 	.short	(.L_73 - .L_72)


	//   ....[0]....
.L_72:
        /*0058*/ 	.word	0x000000f0


	//   ....[1]....
        /*005c*/ 	.word	0x00000190


	//----- nvinfo : EIATTR_VRC_CTA_INIT_COUNT
	.align		4
.L_73:
        /*0060*/ 	.byte	0x02, 0x4a
	.zero		1
	.zero		1


	//----- nvinfo : EIATTR_EXIT_INSTR_OFFSETS
	.align		4
        /*0064*/ 	.byte	0x04, 0x1c
        /*0066*/ 	.short	(.L_75 - .L_74)


	//   ....[0]....
.L_74:
        /*0068*/ 	.word	0x00000070


	//   ....[1]....
        /*006c*/ 	.word	0x000000d0


	//   ....[2]....
        /*0070*/ 	.word	0x000001d0


	//----- nvinfo : EIATTR_CBANK_PARAM_SIZE
	.align		4
.L_75:
        /*0074*/ 	.byte	0x03, 0x19
        /*0076*/ 	.short	0x001c


	//----- nvinfo : EIATTR_PARAM_CBANK
	.align		4
        /*0078*/ 	.byte	0x04, 0x0a
        /*007a*/ 	.short	(.L_77 - .L_76)
	.align		4
.L_76:
        /*007c*/ 	.word	index@(.nv.constant0._Z15filter_global_kPiS_PKii)
        /*0080*/ 	.short	0x0380
        /*0082*/ 	.short	0x001c


	//----- nvinfo : EIATTR_SW_WAR
	.align		4
.L_77:
        /*0084*/ 	.byte	0x04, 0x36
        /*0086*/ 	.short	(.L_79 - .L_78)
.L_78:
        /*0088*/ 	.word	0x00000008
.L_79:


//--------------------- .nv.callgraph             --------------------------
	.section	.nv.callgraph,"",@"SHT_CUDA_CALLGRAPH"
	.align	4
	.sectionentsize	8
	.align		4
        /*0000*/ 	.word	0x00000000
	.align		4
        /*0004*/ 	.word	0xffffffff
	.align		4
        /*0008*/ 	.word	0x00000000
	.align		4
        /*000c*/ 	.word	0xfffffffe
	.align		4
        /*0010*/ 	.word	0x00000000
	.align		4
        /*0014*/ 	.word	0xfffffffd
	.align		4
        /*0018*/ 	.word	0x00000000
	.align		4
        /*001c*/ 	.word	0xfffffffc


//--------------------- .text._Z8filter_kPiPKiiS_ --------------------------
	.section	.text._Z8filter_kPiPKiiS_,"ax",@progbits
	.align	128
        .global         _Z8filter_kPiPKiiS_
        .type           _Z8filter_kPiPKiiS_,@function
        .size           _Z8filter_kPiPKiiS_,(.L_x_9 - _Z8filter_kPiPKiiS_)
        .other          _Z8filter_kPiPKiiS_,@"STO_CUDA_ENTRY STV_DEFAULT"
_Z8filter_kPiPKiiS_:
.text._Z8filter_kPiPKiiS_:
[----:B------:R-:W-:Y:S01]  /*0000*/  LDC R1, c[0x0][0x37c] ;  /* 0x0000df00ff017b82 */ /* 0x000fe20000000800 */
[----:B------:R-:W0:Y:S07]  /*0010*/  S2R R5, SR_TID.X ;  /* 0x0000000000057919 */ /* 0x000e2e0000002100 */
[----:B------:R-:W0:Y:S01]  /*0020*/  S2UR UR4, SR_CTAID.X ;  /* 0x00000000000479c3 */ /* 0x000e220000002500 */
[----:B------:R-:W1:Y:S07]  /*0030*/  LDCU UR5, c[0x0][0x390] ;  /* 0x00007200ff0577ac */ /* 0x000e6e0008000800 */
[----:B------:R-:W0:Y:S02]  /*0040*/  LDC R0, c[0x0][0x360] ;  /* 0x0000d800ff007b82 */ /* 0x000e240000000800 */
[----:B0-----:R-:W-:-:S05]  /*0050*/  IMAD R5, R0, UR4, R5 ;  /* 0x0000000400057c24 */ /* 0x001fca000f8e0205 */
[----:B-1----:R-:W-:-:S13]  /*0060*/  ISETP.GE.AND P0, PT, R5, UR5, PT ;  /* 0x0000000505007c0c */ /* 0x002fda000bf06270 */
[----:B------:R-:W-:Y:S05]  /*0070*/  @P0 EXIT ;  /* 0x000000000000094d */ /* 0x000fea0003800000 */
[----:B------:R-:W0:Y:S01]  /*0080*/  LDC.64 R2, c[0x0][0x388] ;  /* 0x0000e200ff027b82 */ /* 0x000e220000000a00 */
[----:B------:R-:W1:Y:S01]  /*0090*/  LDCU.64 UR4, c[0x0][0x358] ;  /* 0x00006b00ff0477ac */ /* 0x000e620008000a00 */
[----:B0-----:R-:W-:-:S05]  /*00a0*/  IMAD.WIDE R2, R5, 0x4, R2 ;  /* 0x0000000405027825 */ /* 0x001fca00078e0202 */
[----:B-1----:R-:W2:Y:S02]  /*00b0*/  LDG.E R5, desc[UR4][R2.64] ;  /* 0x0000000402057981 */ /* 0x002ea4000c1e1900 */
[----:B--2---:R-:W-:-:S13]  /*00c0*/  ISETP.GE.AND P0, PT, R5, 0x1, PT ;  /* 0x000000010500780c */ /* 0x004fda0003f06270 */
[----:B------:R-:W-:Y:S05]  /*00d0*/  @!P0 EXIT ;  /* 0x000000000000894d */ /* 0x000fea0003800000 */
[----:B------:R-:W0:Y:S01]  /*00e0*/  S2R R7, SR_LTMASK ;  /* 0x0000000000077919 */ /* 0x000e220000003900 */
[----:B------:R-:W-:Y:S01]  /*00f0*/  VOTE.ANY R0, PT, PT ;  /* 0x0000000000007806 */ /* 0x000fe200038e0100 */
[----:B------:R-:W-:Y:S03]  /*0100*/  BSSY.RECONVERGENT B0, `(.L_x_0) ;  /* 0x0000012000007945 */ /* 0x000fe60003800200 */
[----:B------:R-:W1:Y:S08]  /*0110*/  BREV R2, R0 ;  /* 0x0000000000027301 */ /* 0x000e700000000000 */
[----:B-1----:R1:W2:Y:S01]  /*0120*/  FLO.U32.SH R8, R2 ;  /* 0x0000000200087300 */ /* 0x0022a200000e0400 */
[----:B0-----:R-:W-:-:S13]  /*0130*/  LOP3.LUT P0, R4, R7, RZ, R0, 0xa0, !PT ;  /* 0x000000ff07047212 */ /* 0x001fda000780a000 */
[----:B-12---:R-:W-:Y:S05]  /*0140*/  @P0 BRA `(.L_x_1) ;  /* 0x0000000000340947 */ /* 0x006fea0003800000 */
[----:B------:R-:W0:Y:S01]  /*0150*/  S2R R9, SR_LANEID ;  /* 0x0000000000097919 */ /* 0x000e220000000000 */
[----:B------:R-:W-:Y:S01]  /*0160*/  VOTEU.ANY UR6, UPT, PT ;  /* 0x0000000000067886 */ /* 0x000fe200038e0100 */
[----:B------:R-:W1:Y:S01]  /*0170*/  LDC.64 R2, c[0x0][0x398] ;  /* 0x0000e600ff027b82 */ /* 0x000e620000000a00 */
[----:B------:R-:W0:Y:S01]  /*0180*/  FLO.U32 R10, UR6 ;  /* 0x00000006000a7d00 */ /* 0x000e2200080e0000 */
[----:B------:R-:W-:-:S07]  /*0190*/  UPOPC UR7, UR6 ;  /* 0x00000006000772bf */ /* 0x000fce0008000000 */
[----:B------:R-:W2:Y:S01]  /*01a0*/  POPC R6, R0 ;  /* 0x0000000000067309 */ /* 0x000ea20000000000 */
[----:B0-----:R-:W-:Y:S01]  /*01b0*/  ISETP.EQ.U32.AND P0, PT, R10, R9, PT ;  /* 0x000000090a00720c */ /* 0x001fe20003f02070 */
[----:B--2---:R-:W-:-:S12]  /*01c0*/  IMAD R9, R6, UR7, RZ ;  /* 0x0000000706097c24 */ /* 0x004fd8000f8e02ff */
[----:B-1----:R-:W2:Y:S01]  /*01d0*/  @P0 ATOMG.E.ADD.STRONG.GPU PT, R3, desc[UR4][R2.64], R9 ;  /* 0x80000009020309a8 */ /* 0x002ea200081ef104 */
[----:B------:R-:W-:-:S04]  /*01e0*/  LOP3.LUT R12, R7, UR6, RZ, 0xc0, !PT ;  /* 0x00000006070c7c12 */ /* 0x000fc8000f8ec0ff */
[----:B------:R-:W0:Y:S01]  /*01f0*/  POPC R7, R12 ;  /* 0x0000000c00077309 */ /* 0x000e220000000000 */
[----:B--2---:R-:W0:Y:S02]  /*0200*/  SHFL.IDX PT, R11, R3, R10, 0x1f ;  /* 0x00001f0a030b7589 */ /* 0x004e2400000e0000 */
[----:B0-----:R-:W-:-:S07]  /*0210*/  IMAD R7, R6, R7, R11 ;  /* 0x0000000706077224 */ /* 0x001fce00078e020b */
.L_x_1:
[----:B------:R-:W-:Y:S05]  /*0220*/  BSYNC.RECONVERGENT B0 ;  /* 0x0000000000007941 */ /* 0x000fea0003800200 */
.L_x_0:
[----:B------:R-:W0:Y:S01]  /*0230*/  SHFL.IDX PT, R7, R7, R8, 0x1f ;  /* 0x00001f0807077589 */ /* 0x000e2200000e0000 */
[----:B------:R-:W1:Y:S01]  /*0240*/  LDC.64 R2, c[0x0][0x380] ;  /* 0x0000e000ff027b82 */ /* 0x000e620000000a00 */
[----:B------:R-:W0:Y:S02]  /*0250*/  POPC R4, R4 ;  /* 0x0000000400047309 */ /* 0x000e240000000000 */
[----:B0-----:R-:W-:-:S05]  /*0260*/  IADD3 R9, PT, PT, R7, R4, RZ ;  /* 0x0000000407097210 */ /* 0x001fca0007ffe0ff */
[----:B-1----:R-:W-:-:S05]  /*0270*/  IMAD.WIDE R2, R9, 0x4, R2 ;  /* 0x0000000409027825 */ /* 0x002fca00078e0202 */
[----:B------:R-:W-:Y:S01]  /*0280*/  STG.E desc[UR4][R2.64], R5 ;  /* 0x0000000502007986 */ /* 0x000fe2000c101904 */
[----:B------:R-:W-:Y:S05]  /*0290*/  EXIT ;  /* 0x000000000000794d */ /* 0x000fea0003800000 */
.L_x_2:
[----:B------:R-:W-:-:S00]  /*02a0*/  BRA `(.L_x_2) ;  /* 0xfffffffc00fc7947 */ /* 0x000fc0000383ffff */
[----:B------:R-:W-:-:S00]  /*02b0*/  NOP ;  /* 0x0000000000007918 */ /* 0x000fc00000000000 */
        /* <DEDUP_REMOVED lines=12> */
.L_x_9:


//--------------------- .text._Z15filter_shared_kPiS_PKii --------------------------
	.section	.text._Z15filter_shared_kPiS_PKii,"ax",@progbits
	.align	128
        .global         _Z15filter_shared_kPiS_PKii
        .type           _Z15filter_shared_kPiS_PKii,@function
        .size           _Z15filter_shared_kPiS_PKii,(.L_x_10 - _Z15filter_shared_kPiS_PKii)
        .other          _Z15filter_shared_kPiS_PKii,@"STO_CUDA_ENTRY STV_DEFAULT"
_Z15filter_shared_kPiS_PKii:
.text._Z15filter_shared_kPiS_PKii:
[----:B------:R-:W-:Y:S01]  /*0000*/  LDC R1, c[0x0][0x37c] ;  /* 0x0000df00ff017b82 */ /* 0x000fe20000000800 */
[----:B------:R-:W0:Y:S07]  /*0010*/  S2R R0, SR_TID.X ;  /* 0x0000000000007919 */ /* 0x000e2e0000002100 */
[----:B------:R-:W1:Y:S01]  /*0020*/  S2UR UR4, SR_CTAID.X ;  /* 0x00000000000479c3 */ /* 0x000e620000002500 */
[----:B------:R-:W2:Y:S01]  /*0030*/  LDCU UR9, c[0x0][0x398] ;  /* 0x00007300ff0977ac */ /* 0x000ea20008000800 */
[----:B------:R-:W-:Y:S01]  /*0040*/  BSSY.RECONVERGENT B0, `(.L_x_3) ;  /* 0x000001e000007945 */ /* 0x000fe20003800200 */
[----:B------:R-:W3:Y:S05]  /*0050*/  LDCU.64 UR6, c[0x0][0x358] ;  /* 0x00006b00ff0677ac */ /* 0x000eea0008000a00 */
[----:B------:R-:W1:Y:S01]  /*0060*/  LDC R5, c[0x0][0x360] ;  /* 0x0000d800ff057b82 */ /* 0x000e620000000800 */
[----:B0-----:R-:W-:Y:S01]  /*0070*/  ISETP.NE.AND P0, PT, R0, RZ, PT ;  /* 0x000000ff0000720c */ /* 0x001fe20003f05270 */
[----:B-1----:R-:W-:-:S05]  /*0080*/  IMAD R5, R5, UR4, R0 ;  /* 0x0000000405057c24 */ /* 0x002fca000f8e0200 */
[----:B--2---:R-:W-:-:S07]  /*0090*/  ISETP.GE.AND P1, PT, R5, UR9, PT ;  /* 0x0000000905007c0c */ /* 0x004fce000bf26270 */
[----:B------:R-:W0:Y:S01]  /*00a0*/  @!P0 S2R R3, SR_CgaCtaId ;  /* 0x0000000000038919 */ /* 0x000e220000008800 */
[----:B------:R-:W-:-:S04]  /*00b0*/  @!P0 MOV R0, 0x400 ;  /* 0x0000040000008802 */ /* 0x000fc80000000f00 */
[----:B0-----:R-:W-:-:S05]  /*00c0*/  @!P0 LEA R0, R3, R0, 0x18 ;  /* 0x0000000003008211 */ /* 0x001fca00078ec0ff */
[----:B------:R0:W-:Y:S01]  /*00d0*/  @!P0 STS [R0], RZ ;  /* 0x000000ff00008388 */ /* 0x0001e20000000800 */
[----:B------:R-:W-:Y:S06]  /*00e0*/  BAR.SYNC.DEFER_BLOCKING 0x0 ;  /* 0x0000000000007b1d */ /* 0x000fec0000010000 */
[----:B---3--:R-:W-:Y:S05]  /*00f0*/  @P1 BRA `(.L_x_4) ;  /* 0x0000000000481947 */ /* 0x008fea0003800000 */
[----:B------:R-:W1:Y:S02]  /*0100*/  LDC.64 R2, c[0x0][0x390] ;  /* 0x0000e400ff027b82 */ /* 0x000e640000000a00 */
[----:B-1----:R-:W-:-:S05]  /*0110*/  IMAD.WIDE R2, R5, 0x4, R2 ;  /* 0x0000000405027825 */ /* 0x002fca00078e0202 */
[----:B------:R-:W2:Y:S02]  /*0120*/  LDG.E R7, desc[UR6][R2.64] ;  /* 0x0000000602077981 */ /* 0x000ea4000c1e1900 */
[----:B--2---:R-:W-:-:S13]  /*0130*/  ISETP.GE.AND P1, PT, R7, 0x1, PT ;  /* 0x000000010700780c */ /* 0x004fda0003f26270 */
[----:B------:R-:W-:Y:S05]  /*0140*/  @!P1 BRA `(.L_x_4) ;  /* 0x0000000000349947 */ /* 0x000fea0003800000 */
[----:B------:R-:W1:Y:S01]  /*0150*/  S2R R3, SR_LANEID ;  /* 0x0000000000037919 */ /* 0x000e620000000000 */
[----:B------:R-:W2:Y:S01]  /*0160*/  S2UR UR5, SR_CgaCtaId ;  /* 0x00000000000579c3 */ /* 0x000ea20000008800 */
[----:B------:R-:W-:Y:S01]  /*0170*/  VOTEU.ANY UR8, UPT, PT ;  /* 0x0000000000087886 */ /* 0x000fe200038e0100 */
[----:B------:R-:W-:Y:S01]  /*0180*/  UMOV UR4, 0x400 ;  /* 0x0000040000047882 */ /* 0x000fe20000000000 */
[----:B------:R-:W1:Y:S01]  /*0190*/  FLO.U32 R2, UR8 ;  /* 0x0000000800027d00 */ /* 0x000e6200080e0000 */
[----:B------:R-:W3:Y:S07]  /*01a0*/  S2R R4, SR_LTMASK ;  /* 0x0000000000047919 */ /* 0x000eee0000003900 */
[----:B0-----:R-:W0:Y:S01]  /*01b0*/  POPC R0, UR8 ;  /* 0x0000000800007d09 */ /* 0x001e220008000000 */
[----:B--2---:R-:W-:Y:S01]  /*01c0*/  ULEA UR4, UR5, UR4, 0x18 ;  /* 0x0000000405047291 */ /* 0x004fe2000f8ec0ff */
[----:B-1----:R-:W-:-:S02]  /*01d0*/  ISETP.EQ.U32.AND P1, PT, R2, R3, PT ;  /* 0x000000030200720c */ /* 0x002fc40003f22070 */
[----:B---3--:R-:W-:-:S06]  /*01e0*/  LOP3.LUT R4, R4, UR8, RZ, 0xc0, !PT ;  /* 0x0000000804047c12 */ /* 0x008fcc000f8ec0ff */
[----:B------:R-:W1:Y:S05]  /*01f0*/  POPC R4, R4 ;  /* 0x0000000400047309 */ /* 0x000e6a0000000000 */
[----:B0-----:R-:W0:Y:S04]  /*0200*/  @P1 ATOMS.ADD R3, [UR4], R0 ;  /* 0x00000000ff03198c */ /* 0x001e280008000004 */
[----:B01----:R2:W3:Y:S02]  /*0210*/  SHFL.IDX PT, R11, R3, R2, 0x1f ;  /* 0x00001f02030b7589 */ /* 0x0034e400000e0000 */
.L_x_4:
[----:B------:R-:W-:Y:S05]  /*0220*/  BSYNC.RECONVERGENT B0 ;  /* 0x0000000000007941 */ /* 0x000fea0003800200 */
.L_x_3:
[----:B------:R-:W-:Y:S06]  /*0230*/  BAR.SYNC.DEFER_BLOCKING 0x0 ;  /* 0x0000000000007b1d */ /* 0x000fec0000010000 */
[----:B------:R-:W-:Y:S04]  /*0240*/  BSSY.RECONVERGENT B0, `(.L_x_5) ;  /* 0x0000009000007945 */ /* 0x000fe80003800200 */
[----:B------:R-:W-:Y:S05]  /*0250*/  @P0 BRA `(.L_x_6) ;  /* 0x00000000001c0947 */ /* 0x000fea0003800000 */
[----:B------:R-:W1:Y:S01]  /*0260*/  S2UR UR5, SR_CgaCtaId ;  /* 0x00000000000579c3 */ /* 0x000e620000008800 */
[----:B------:R-:W-:-:S07]  /*0270*/  UMOV UR4, 0x400 ;  /* 0x0000040000047882 */ /* 0x000fce0000000000 */
[----:B--2---:R-:W2:Y:S01]  /*0280*/  LDC.64 R2, c[0x0][0x388] ;  /* 0x0000e200ff027b82 */ /* 0x004ea20000000a00 */
[----:B-1----:R-:W-:-:S09]  /*0290*/  ULEA UR4, UR5, UR4, 0x18 ;  /* 0x0000000405047291 */ /* 0x002fd2000f8ec0ff */
[----:B------:R-:W2:Y:S04]  /*02a0*/  LDS R9, [UR4] ;  /* 0x00000004ff097984 */ /* 0x000ea80008000800 */
[----:B--2---:R-:W2:Y:S04]  /*02b0*/  ATOMG.E.ADD.STRONG.GPU PT, R2, desc[UR6][R2.64], R9 ;  /* 0x80000009020279a8 */ /* 0x004ea800081ef106 */
[----:B--2---:R1:W-:Y:S02]  /*02c0*/  STS [UR4], R2 ;  /* 0x00000002ff007988 */ /* 0x0043e40008000804 */
.L_x_6:
[----:B------:R-:W-:Y:S05]  /*02d0*/  BSYNC.RECONVERGENT B0 ;  /* 0x0000000000007941 */ /* 0x000fea0003800200 */
.L_x_5:
[----:B------:R-:W-:Y:S01]  /*02e0*/  BAR.SYNC.DEFER_BLOCKING 0x0 ;  /* 0x0000000000007b1d */ /* 0x000fe20000010000 */
[----:B------:R-:W-:-:S04]  /*02f0*/  ISETP.GE.AND P0, PT, R7, 0x1, PT ;  /* 0x000000010700780c */ /* 0x000fc80003f06270 */
[----:B------:R-:W-:-:S13]  /*0300*/  ISETP.GE.OR P0, PT, R5, UR9, !P0 ;  /* 0x0000000905007c0c */ /* 0x000fda000c706670 */
[----:B--2---:R-:W2:Y:S01]  /*0310*/  @!P0 S2R R3, SR_CgaCtaId ;  /* 0x0000000000038919 */ /* 0x004ea20000008800 */
[----:B0-----:R-:W-:-:S04]  /*0320*/  @!P0 MOV R0, 0x400 ;  /* 0x0000040000008802 */ /* 0x001fc80000000f00 */
[----:B--2---:R-:W-:Y:S02]  /*0330*/  @!P0 LEA R0, R3, R0, 0x18 ;  /* 0x0000000003008211 */ /* 0x004fe400078ec0ff */
[----:B-1----:R-:W0:Y:S04]  /*0340*/  @!P0 LDC.64 R2, c[0x0][0x380] ;  /* 0x0000e000ff028b82 */ /* 0x002e280000000a00 */
[----:B------:R-:W3:Y:S02]  /*0350*/  @!P0 LDS R0, [R0] ;  /* 0x0000000000008984 */ /* 0x000ee40000000800 */
[----:B---3--:R-:W-:-:S05]  /*0360*/  @!P0 IADD3 R5, PT, PT, R0, R11, R4 ;  /* 0x0000000b00058210 */ /* 0x008fca0007ffe004 */
[----:B0-----:R-:W-:-:S05]  /*0370*/  @!P0 IMAD.WIDE R2, R5, 0x4, R2 ;  /* 0x0000000405028825 */ /* 0x001fca00078e0202 */
[----:B------:R-:W-:Y:S01]  /*0380*/  @!P0 STG.E desc[UR6][R2.64], R7 ;  /* 0x0000000702008986 */ /* 0x000fe2000c101906 */
[----:B------:R-:W-:Y:S06]  /*0390*/  BAR.SYNC.DEFER_BLOCKING 0x0 ;  /* 0x0000000000007b1d */ /* 0x000fec0000010000 */
[----:B------:R-:W-:Y:S05]  /*03a0*/  EXIT ;  /* 0x000000000000794d */ /* 0x000fea0003800000 */
.L_x_7:
        /* <DEDUP_REMOVED lines=13> */
.L_x_10:


//--------------------- .text._Z15filter_global_kPiS_PKii --------------------------
	.section	.text._Z15filter_global_kPiS_PKii,"ax",@progbits
	.align	128
        .global         _Z15filter_global_kPiS_PKii
        .type           _Z15filter_global_kPiS_PKii,@function
        .size           _Z15filter_global_kPiS_PKii,(.L_x_11 - _Z15filter_global_kPiS_PKii)
        .other          _Z15filter_global_kPiS_PKii,@"STO_CUDA_ENTRY STV_DEFAULT"
_Z15filter_global_kPiS_PKii:
.text._Z15filter_global_kPiS_PKii:
        /* <DEDUP_REMOVED lines=14> */
[----:B------:R-:W0:Y:S01]  /*00e0*/  S2R R5, SR_LANEID ;  /* 0x0000000000057919 */ /* 0x000e220000000000 */
[----:B------:R-:W-:Y:S01]  /*00f0*/  VOTEU.ANY UR6, UPT, PT ;  /* 0x0000000000067886 */ /* 0x000fe200038e0100 */
[----:B------:R-:W1:Y:S01]  /*0100*/  LDC.64 R2, c[0x0][0x388] ;  /* 0x0000e200ff027b82 */ /* 0x000e620000000a00 */
[----:B------:R-:W0:Y:S08]  /*0110*/  FLO.U32 R0, UR6 ;  /* 0x0000000600007d00 */ /* 0x000e3000080e0000 */
[----:B------:R-:W1:Y:S01]  /*0120*/  POPC R11, UR6 ;  /* 0x00000006000b7d09 */ /* 0x000e620008000000 */
[----:B0-----:R-:W-:Y:S01]  /*0130*/  ISETP.EQ.U32.AND P0, PT, R0, R5, PT ;  /* 0x000000050000720c */ /* 0x001fe20003f02070 */
[----:B------:R-:W0:Y:S01]  /*0140*/  S2R R6, SR_LTMASK ;  /* 0x0000000000067919 */ /* 0x000e220000003900 */
[----:B------:R-:W2:Y:S11]  /*0150*/  LDC.64 R4, c[0x0][0x380] ;  /* 0x0000e000ff047b82 */ /* 0x000eb60000000a00 */
[----:B-1----:R-:W3:Y:S01]  /*0160*/  @P0 ATOMG.E.ADD.STRONG.GPU PT, R3, desc[UR4][R2.64], R11 ;  /* 0x8000000b020309a8 */ /* 0x002ee200081ef104 */
[----:B0-----:R-:W-:-:S06]  /*0170*/  LOP3.LUT R6, R6, UR6, RZ, 0xc0, !PT ;  /* 0x0000000606067c12 */ /* 0x001fcc000f8ec0ff */
[----:B------:R-:W0:Y:S01]  /*0180*/  POPC R6, R6 ;  /* 0x0000000600067309 */ /* 0x000e220000000000 */
[----:B---3--:R-:W0:Y:S02]  /*0190*/  SHFL.IDX PT, R9, R3, R0, 0x1f ;  /* 0x00001f0003097589 */ /* 0x008e2400000e0000 */
[----:B0-----:R-:W-:-:S05]  /*01a0*/  IADD3 R9, PT, PT, R9, R6, RZ ;  /* 0x0000000609097210 */ /* 0x001fca0007ffe0ff */
[----:B--2---:R-:W-:-:S05]  /*01b0*/  IMAD.WIDE R4, R9, 0x4, R4 ;  /* 0x0000000409047825 */ /* 0x004fca00078e0204 */
[----:B------:R-:W-:Y:S01]  /*01c0*/  STG.E desc[UR4][R4.64], R7 ;  /* 0x0000000704007986 */ /* 0x000fe2000c101904 */
[----:B------:R-:W-:Y:S05]  /*01d0*/  EXIT ;  /* 0x000000000000794d */ /* 0x000fea0003800000 */
.L_x_8:
        /* <DEDUP_REMOVED lines=10> */
.L_x_11:


//--------------------- .nv.shared.reserved.0     --------------------------
	.section	.nv.shared.reserved.0,"aw",@nobits
	.weak		__nv_reservedSMEM_offset_0_alias
	.size		__nv_reservedSMEM_offset_0_alias, 0, 64
	.other		__nv_reservedSMEM_offset_0_alias,@"STO_CUDA_RESERVED_SHARED STV_DEFAULT"
__nv_reservedSMEM_offset_0_alias:
	.zero		0
	.zero		64


//--------------------- .nv.shared._Z15filter_shared_kPiS_PKii --------------------------
	.section	.nv.shared._Z15filter_shared_kPiS_PKii,"aw",@nobits
	.sectionflags	@""
	.align	4
.nv.shared._Z15filter_shared_kPiS_PKii:
	.zero		1028


//--------------------- .nv.constant0._Z8filter_kPiPKiiS_ --------------------------
	.section	.nv.constant0._Z8filter_kPiPKiiS_,"a",@progbits
	.sectionflags	@""
	.align	4
.nv.constant0._Z8filter_kPiPKiiS_:
	.zero		928


//--------------------- .nv.constant0._Z15filter_shared_kPiS_PKii --------------------------
	.section	.nv.constant0._Z15filter_shared_kPiS_PKii,"a",@progbits
	.sectionflags	@""
	.align	4
.nv.constant0._Z15filter_shared_kPiS_PKii:
	.zero		924


//--------------------- .nv.constant0._Z15filter_global_kPiS_PKii --------------------------
	.section	.nv.constant0._Z15filter_global_kPiS_PKii,"a",@progbits
	.sectionflags	@""
	.align	4
.nv.constant0._Z15filter_global_kPiS_PKii:
	.zero		924


//--------------------- SYMBOLS --------------------------

	.type		.nv.reservedSmem.offset0,@object
	.size		.nv.reservedSmem.offset0,0x4
	.type		.nv.reservedSmem.cap,@object
	.size		.nv.reservedSmem.cap,0x4
